	.headerflags	@"EF_CUDA_TEXMODE_UNIFIED EF_CUDA_64BIT_ADDRESS EF_CUDA_ACCELERATORS EF_CUDA_SM90 EF_CUDA_VIRTUAL_SM(EF_CUDA_SM90)"
	.elftype	@"ET_EXEC"


//--------------------- .nv.info                  --------------------------
	.section	.nv.info,"",@"SHT_CUDA_INFO"
	.align	4


	//----- nvinfo : EIATTR_REGCOUNT
	.align		4
        /*0000*/ 	.byte	0x04, 0x2f
        /*0002*/ 	.short	(.L_3 - .L_2)
	.align		4
.L_2:
        /*0004*/ 	.word	index@(triton_poi_fused__native_batch_norm_legit_no_training_25)
        /*0008*/ 	.word	0x00000021


	//----- nvinfo : EIATTR_MIN_STACK_SIZE
	.align		4
.L_3:
        /*000c*/ 	.byte	0x04, 0x12
        /*000e*/ 	.short	(.L_5 - .L_4)
	.align		4
.L_4:
        /*0010*/ 	.word	index@(triton_poi_fused__native_batch_norm_legit_no_training_25)
        /*0014*/ 	.word	0x00000000


	//----- nvinfo : EIATTR_FRAME_SIZE
	.align		4
.L_5:
        /*0018*/ 	.byte	0x04, 0x11
        /*001a*/ 	.short	(.L_7 - .L_6)
	.align		4
.L_6:
        /*001c*/ 	.word	index@(triton_poi_fused__native_batch_norm_legit_no_training_25)
        /*0020*/ 	.word	0x00000000


	//----- nvinfo : EIATTR_MIN_STACK_SIZE
	.align		4
.L_7:
        /*0024*/ 	.byte	0x04, 0x12
        /*0026*/ 	.short	(.L_9 - .L_8)
	.align		4
.L_8:
        /*0028*/ 	.word	index@(triton_poi_fused__native_batch_norm_legit_no_training_25)
        /*002c*/ 	.word	0x00000000
.L_9:


//--------------------- .nv.info.triton_poi_fused__native_batch_norm_legit_no_training_25 --------------------------
	.section	.nv.info.triton_poi_fused__native_batch_norm_legit_no_training_25,"",@"SHT_CUDA_INFO"
	.sectionflags	@""
	.align	4


	//----- nvinfo : EIATTR_CUDA_API_VERSION
	.align		4
        /*0000*/ 	.byte	0x04, 0x37
        /*0002*/ 	.short	(.L_11 - .L_10)
.L_10:
        /*0004*/ 	.word	0x0000007c


	//----- nvinfo : EIATTR_KPARAM_INFO
	.align		4
.L_11:
        /*0008*/ 	.byte	0x04, 0x17
        /*000a*/ 	.short	(.L_13 - .L_12)
.L_12:
        /*000c*/ 	.word	0x00000000
        /*0010*/ 	.short	0x0006
        /*0012*/ 	.short	0x0030
        /*0014*/ 	.byte	0x00, 0xf0, 0x11, 0x00


	//----- nvinfo : EIATTR_KPARAM_INFO
	.align		4
.L_13:
        /*0018*/ 	.byte	0x04, 0x17
        /*001a*/ 	.short	(.L_15 - .L_14)
.L_14:
        /*001c*/ 	.word	0x00000000
        /*0020*/ 	.short	0x0005
        /*0022*/ 	.short	0x0028
        /*0024*/ 	.byte	0x00, 0xf4, 0x21, 0x00


	//----- nvinfo : EIATTR_KPARAM_INFO
	.align		4
.L_15:
        /*0028*/ 	.byte	0x04, 0x17
        /*002a*/ 	.short	(.L_17 - .L_16)
.L_16:
        /*002c*/ 	.word	0x00000000
        /*0030*/ 	.short	0x0004
        /*0032*/ 	.short	0x0020
        /*0034*/ 	.byte	0x00, 0xf4, 0x21, 0x00


	//----- nvinfo : EIATTR_KPARAM_INFO
	.align		4
.L_17:
        /*0038*/ 	.byte	0x04, 0x17
        /*003a*/ 	.short	(.L_19 - .L_18)
.L_18:
        /*003c*/ 	.word	0x00000000
        /*0040*/ 	.short	0x0003
        /*0042*/ 	.short	0x0018
        /*0044*/ 	.byte	0x00, 0xf4, 0x21, 0x00


	//----- nvinfo : EIATTR_KPARAM_INFO
	.align		4
.L_19:
        /*0048*/ 	.byte	0x04, 0x17
        /*004a*/ 	.short	(.L_21 - .L_20)
.L_20:
        /*004c*/ 	.word	0x00000000
        /*0050*/ 	.short	0x0002
        /*0052*/ 	.short	0x0010
        /*0054*/ 	.byte	0x00, 0xf4, 0x21, 0x00


	//----- nvinfo : EIATTR_KPARAM_INFO
	.align		4
.L_21:
        /*0058*/ 	.byte	0x04, 0x17
        /*005a*/ 	.short	(.L_23 - .L_22)
.L_22:
        /*005c*/ 	.word	0x00000000
        /*0060*/ 	.short	0x0001
        /*0062*/ 	.short	0x0008
        /*0064*/ 	.byte	0x00, 0xf4, 0x21, 0x00


	//----- nvinfo : EIATTR_KPARAM_INFO
	.align		4
.L_23:
        /*0068*/ 	.byte	0x04, 0x17
        /*006a*/ 	.short	(.L_25 - .L_24)
.L_24:
        /*006c*/ 	.word	0x00000000
        /*0070*/ 	.short	0x0000
        /*0072*/ 	.short	0x0000
        /*0074*/ 	.byte	0x00, 0xf4, 0x21, 0x00


	//----- nvinfo : EIATTR_SPARSE_MMA_MASK
	.align		4
.L_25:
        /*0078*/ 	.byte	0x03, 0x50
        /*007a*/ 	.short	0x0000


	//----- nvinfo : EIATTR_MAXREG_COUNT
	.align		4
        /*007c*/ 	.byte	0x03, 0x1b
        /*007e*/ 	.short	0x00ff


	//----- nvinfo : EIATTR_EXIT_INSTR_OFFSETS
	.align		4
        /*0080*/ 	.byte	0x04, 0x1c
        /*0082*/ 	.short	(.L_27 - .L_26)


	//   ....[0]....
.L_26:
        /*0084*/ 	.word	0x00000950


	//----- nvinfo : EIATTR_REQNTID
	.align		4
.L_27:
        /*0088*/ 	.byte	0x04, 0x10
        /*008a*/ 	.short	(.L_29 - .L_28)
.L_28:
        /*008c*/ 	.word	0x00000080
        /*0090*/ 	.word	0x00000001
        /*0094*/ 	.word	0x00000001


	//----- nvinfo : EIATTR_CBANK_PARAM_SIZE
	.align		4
.L_29:
        /*0098*/ 	.byte	0x03, 0x19
        /*009a*/ 	.short	0x0034


	//----- nvinfo : EIATTR_PARAM_CBANK
	.align		4
        /*009c*/ 	.byte	0x04, 0x0a
        /*009e*/ 	.short	(.L_31 - .L_30)
	.align		4
.L_30:
        /*00a0*/ 	.word	index@(.nv.constant0.triton_poi_fused__native_batch_norm_legit_no_training_25)
        /*00a4*/ 	.short	0x0210
        /*00a6*/ 	.short	0x0034


	//----- nvinfo : EIATTR_SW_WAR
	.align		4
.L_31:
        /*00a8*/ 	.byte	0x04, 0x36
        /*00aa*/ 	.short	(.L_33 - .L_32)
.L_32:
        /*00ac*/ 	.word	0x00000008
.L_33:


//--------------------- .nv.callgraph             --------------------------
	.section	.nv.callgraph,"",@"SHT_CUDA_CALLGRAPH"
	.align	4
	.sectionentsize	8
	.align		4
        /*0000*/ 	.word	0x00000000
	.align		4
        /*0004*/ 	.word	0xffffffff
	.align		4
        /*0008*/ 	.word	0x00000000
	.align		4
        /*000c*/ 	.word	0xfffffffe
	.align		4
        /*0010*/ 	.word	0x00000000
	.align		4
        /*0014*/ 	.word	0xfffffffd
	.align		4
        /*0018*/ 	.word	0x00000000
	.align		4
        /*001c*/ 	.word	0xfffffffc


//--------------------- .nv.constant4             --------------------------
	.section	.nv.constant4,"a",@progbits
	.align	8
	.align		8
.nv.constant4:
        /*0000*/ 	.dword	_$_str
	.align		8
        /*0008*/ 	.dword	_$_str_$_2


//--------------------- .text.triton_poi_fused__native_batch_norm_legit_no_training_25 --------------------------
	.section	.text.triton_poi_fused__native_batch_norm_legit_no_training_25,"ax",@progbits
	.align	128
        .global         triton_poi_fused__native_batch_norm_legit_no_training_25
        .type           triton_poi_fused__native_batch_norm_legit_no_training_25,@function
        .size           triton_poi_fused__native_batch_norm_legit_no_training_25,(.L_x_1 - triton_poi_fused__native_batch_norm_legit_no_training_25)
        .other          triton_poi_fused__native_batch_norm_legit_no_training_25,@"STO_CUDA_ENTRY STV_DEFAULT"
triton_poi_fused__native_batch_norm_legit_no_training_25:
.text.triton_poi_fused__native_batch_norm_legit_no_training_25:
[----:B------:R-:W-:Y:S01]  /*0000*/  LDC R1, c[0x0][0x28] ;  /* 0x00000a00ff017b82 */ /* 0x000fe20000000800 */
[----:B------:R-:W1:Y:S07]  /*0010*/  S2R R0, SR_TID.X ;  /* 0x0000000000007919 */ /* 0x000e6e0000002100 */
[----:B------:R-:W2:Y:S01]  /*0020*/  LDC.64 R24, c[0x0][0x218] ;  /* 0x00008600ff187b82 */ /* 0x000ea20000000a00 */
[----:B------:R-:W-:Y:S01]  /*0030*/  ULDC.64 UR4, c[0x0][0x208] ;  /* 0x0000820000047ab9 */ /* 0x000fe20000000a00 */
[----:B------:R-:W3:Y:S06]  /*0040*/  S2R R3, SR_CTAID.X ;  /* 0x0000000000037919 */ /* 0x000eec0000002500 */
[----:B------:R-:W4:Y:S08]  /*0050*/  LDC.64 R20, c[0x0][0x210] ;  /* 0x00008400ff147b82 */ /* 0x000f300000000a00 */
[----:B------:R-:W5:Y:S01]  /*0060*/  LDC.64 R16, c[0x0][0x220] ;  /* 0x00008800ff107b82 */ /* 0x000f620000000a00 */
[----:B-1----:R-:W-:-:S04]  /*0070*/  SHF.L.U32 R0, R0, 0x2, RZ ;  /* 0x0000000200007819 */ /* 0x002fc800000006ff */
[----:B------:R-:W-:-:S04]  /*0080*/  LOP3.LUT R0, R0, 0x1fc, RZ, 0xc0, !PT ;  /* 0x000001fc00007812 */ /* 0x000fc800078ec0ff */
[----:B---3--:R-:W-:-:S05]  /*0090*/  LEA R0, R3, R0, 0xa ;  /* 0x0000000003007211 */ /* 0x008fca00078e50ff */
[----:B------:R-:W-:-:S04]  /*00a0*/  IMAD.HI R2, R0, 0x66666667, RZ ;  /* 0x6666666700027827 */ /* 0x000fc800078e02ff */
[----:B----4-:R-:W-:Y:S01]  /*00b0*/  IMAD.WIDE R20, R0, 0x4, R20 ;  /* 0x0000000400147825 */ /* 0x010fe200078e0214 */
[----:B------:R-:W-:-:S04]  /*00c0*/  SHF.R.U32.HI R3, RZ, 0x1f, R2 ;  /* 0x0000001fff037819 */ /* 0x000fc80000011602 */
[----:B------:R-:W-:Y:S01]  /*00d0*/  LEA.HI.SX32 R3, R2, R3, 0x19 ;  /* 0x0000000302037211 */ /* 0x000fe200078fcaff */
[----:B------:R-:W3:Y:S04]  /*00e0*/  LDG.E.128 R4, desc[UR4][R20.64] ;  /* 0x0000000414047981 */ /* 0x000ee8000c1e1d00 */
[----:B------:R-:W-:-:S04]  /*00f0*/  IMAD R3, R3, -0x140, R0 ;  /* 0xfffffec003037824 */ /* 0x000fc800078e0200 */
[C---:B--2---:R-:W-:Y:S01]  /*0100*/  IMAD.WIDE R8, R3.reuse, 0x4, R24 ;  /* 0x0000000403087825 */ /* 0x044fe200078e0218 */
[----:B------:R-:W-:Y:S01]  /*0110*/  IADD3 R2, R0, 0x200, RZ ;  /* 0x0000020000027810 */ /* 0x000fe20007ffe0ff */
[----:B------:R-:W2:Y:S02]  /*0120*/  LDG.E.128 R20, desc[UR4][R20.64+0x800] ;  /* 0x0008000414147981 */ /* 0x000ea4000c1e1d00 */
[----:B-----5:R-:W-:Y:S02]  /*0130*/  IMAD.WIDE R12, R3, 0x4, R16 ;  /* 0x00000004030c7825 */ /* 0x020fe400078e0210 */
[----:B------:R-:W3:Y:S04]  /*0140*/  LDG.E.EL.128 R8, desc[UR4][R8.64] ;  /* 0x0000000408087981 */ /* 0x000ee8000c2e1d00 */
[----:B------:R-:W4:Y:S01]  /*0150*/  LDG.E.EL.128 R12, desc[UR4][R12.64] ;  /* 0x000000040c0c7981 */ /* 0x000f22000c2e1d00 */
[----:B------:R-:W-:-:S05]  /*0160*/  IMAD.HI R18, R2, 0x66666667, RZ ;  /* 0x6666666702127827 */ /* 0x000fca00078e02ff */
[----:B------:R-:W-:-:S04]  /*0170*/  SHF.R.U32.HI R19, RZ, 0x1f, R18 ;  /* 0x0000001fff137819 */ /* 0x000fc80000011612 */
[----:B------:R-:W-:-:S05]  /*0180*/  LEA.HI.SX32 R19, R18, R19, 0x19 ;  /* 0x0000001312137211 */ /* 0x000fca00078fcaff */
[----:B------:R-:W-:-:S04]  /*0190*/  IMAD R2, R19, -0x140, R2 ;  /* 0xfffffec013027824 */ /* 0x000fc800078e0202 */
[----:B------:R-:W-:-:S06]  /*01a0*/  IMAD.WIDE R16, R2, 0x4, R16 ;  /* 0x0000000402107825 */ /* 0x000fcc00078e0210 */
[----:B------:R-:W5:Y:S01]  /*01b0*/  LDG.E.EL.128 R16, desc[UR4][R16.64] ;  /* 0x0000000410107981 */ /* 0x000f62000c2e1d00 */
[----:B------:R-:W-:-:S06]  /*01c0*/  IMAD.WIDE R24, R2, 0x4, R24 ;  /* 0x0000000402187825 */ /* 0x000fcc00078e0218 */
[----:B------:R-:W2:Y:S01]  /*01d0*/  LDG.E.EL.128 R24, desc[UR4][R24.64] ;  /* 0x0000000418187981 */ /* 0x000ea2000c2e1d00 */
[----:B---3--:R-:W-:Y:S01]  /*01e0*/  FADD R7, R7, -R11 ;  /* 0x8000000b07077221 */ /* 0x008fe20000000000 */
[----:B----4-:R-:W-:Y:S01]  /*01f0*/  FADD R11, R13, 9.9999997473787516356e-06 ;  /* 0x3727c5ac0d0b7421 */ /* 0x010fe20000000000 */
[----:B------:R-:W-:-:S05]  /*0200*/  FADD R28, R12, 9.9999997473787516356e-06 ;  /* 0x3727c5ac0c1c7421 */ /* 0x000fca0000000000 */
[----:B------:R-:W1:Y:S01]  /*0210*/  MUFU.SQRT R11, R11 ;  /* 0x0000000b000b7308 */ /* 0x000e620000002000 */
[----:B------:R-:W-:-:S07]  /*0220*/  FADD R12, R14, 9.9999997473787516356e-06 ;  /* 0x3727c5ac0e0c7421 */ /* 0x000fce0000000000 */
[----:B------:R-:W3:Y:S01]  /*0230*/  MUFU.SQRT R28, R28 ;  /* 0x0000001c001c7308 */ /* 0x000ee20000002000 */
[----:B-1----:R-:W-:-:S07]  /*0240*/  FSETP.GT.AND P4, PT, R11, 8.50705917302346158658e+37, PT ;  /* 0x7e8000000b00780b */ /* 0x002fce0003f84000 */
[----:B------:R-:W1:Y:S01]  /*0250*/  MUFU.SQRT R12, R12 ;  /* 0x0000000c000c7308 */ /* 0x000e620000002000 */
[----:B------:R-:W-:Y:S01]  /*0260*/  FSETP.GEU.AND P0, PT, R11, 1.175494350822287508e-38, PT ;  /* 0x008000000b00780b */ /* 0x000fe20003f0e000 */
[----:B------:R-:W-:Y:S01]  /*0270*/  FADD R15, R15, 9.9999997473787516356e-06 ;  /* 0x3727c5ac0f0f7421 */ /* 0x000fe20000000000 */
[----:B-----5:R-:W-:Y:S01]  /*0280*/  FADD R16, R16, 9.9999997473787516356e-06 ;  /* 0x3727c5ac10107421 */ /* 0x020fe20000000000 */
[----:B---3--:R-:W-:-:S04]  /*0290*/  FSETP.GT.AND P3, PT, R28, 8.50705917302346158658e+37, PT ;  /* 0x7e8000001c00780b */ /* 0x008fc80003f64000 */
[----:B------:R-:W3:Y:S01]  /*02a0*/  MUFU.SQRT R13, R15 ;  /* 0x0000000f000d7308 */ /* 0x000ee20000002000 */
[----:B------:R-:W-:Y:S01]  /*02b0*/  FSETP.GEU.AND P5, PT, R28, 1.175494350822287508e-38, PT ;  /* 0x008000001c00780b */ /* 0x000fe20003fae000 */
[----:B------:R-:W-:Y:S01]  /*02c0*/  @P4 FMUL R11, R11, 0.25 ;  /* 0x3e8000000b0b4820 */ /* 0x000fe20000400000 */
[----:B------:R-:W-:Y:S01]  /*02d0*/  FADD R6, R6, -R10 ;  /* 0x8000000a06067221 */ /* 0x000fe20000000000 */
[----:B------:R-:W-:Y:S01]  /*02e0*/  FADD R18, R18, 9.9999997473787516356e-06 ;  /* 0x3727c5ac12127421 */ /* 0x000fe20000000000 */
[----:B-1----:R-:W-:-:S03]  /*02f0*/  FSETP.GT.AND P6, PT, R12, 8.50705917302346158658e+37, PT ;  /* 0x7e8000000c00780b */ /* 0x002fc60003fc4000 */
[----:B------:R1:W4:Y:S01]  /*0300*/  MUFU.SQRT R10, R16 ;  /* 0x00000010000a7308 */ /* 0x0003220000002000 */
[----:B------:R-:W-:Y:S01]  /*0310*/  @!P0 FMUL R11, R11, 16777216 ;  /* 0x4b8000000b0b8820 */ /* 0x000fe20000400000 */
[----:B------:R-:W-:Y:S01]  /*0320*/  FADD R17, R17, 9.9999997473787516356e-06 ;  /* 0x3727c5ac11117421 */ /* 0x000fe20000000000 */
[----:B------:R-:W-:Y:S01]  /*0330*/  FADD R8, R4, -R8 ;  /* 0x8000000804087221 */ /* 0x000fe20000000000 */
[----:B------:R-:W-:Y:S01]  /*0340*/  FSETP.GEU.AND P1, PT, R12, 1.175494350822287508e-38, PT ;  /* 0x008000000c00780b */ /* 0x000fe20003f2e000 */
[----:B-1----:R-:W-:-:S03]  /*0350*/  HFMA2.MMA R16, -RZ, RZ, 1.625, 0 ;  /* 0x3e800000ff107435 */ /* 0x002fc600000001ff */
[----:B------:R1:W5:Y:S01]  /*0360*/  MUFU.SQRT R4, R18 ;  /* 0x0000001200047308 */ /* 0x0003620000002000 */
[----:B------:R-:W-:Y:S01]  /*0370*/  @P3 FMUL R28, R28, 0.25 ;  /* 0x3e8000001c1c3820 */ /* 0x000fe20000400000 */
[----:B---3--:R-:W-:Y:S01]  /*0380*/  FSETP.GT.AND P2, PT, R13, 8.50705917302346158658e+37, PT ;  /* 0x7e8000000d00780b */ /* 0x008fe20003f44000 */
[----:B--2---:R-:W-:-:S05]  /*0390*/  FADD R24, R20, -R24 ;  /* 0x8000001814187221 */ /* 0x004fca0000000000 */
[----:B------:R2:W3:Y:S01]  /*03a0*/  MUFU.SQRT R14, R17 ;  /* 0x00000011000e7308 */ /* 0x0004e20000002000 */
[----:B------:R-:W-:Y:S01]  /*03b0*/  @!P5 FMUL R28, R28, 16777216 ;  /* 0x4b8000001c1cd820 */ /* 0x000fe20000400000 */
[----:B------:R-:W-:-:S06]  /*03c0*/  FSEL R20, R16, 1, P4 ;  /* 0x3f80000010147808 */ /* 0x000fcc0002000000 */
[----:B------:R-:W3:Y:S01]  /*03d0*/  MUFU.RCP R11, R11 ;  /* 0x0000000b000b7308 */ /* 0x000ee20000001000 */
[C---:B-1----:R-:W-:Y:S01]  /*03e0*/  FSEL R18, R16.reuse, 1, P3 ;  /* 0x3f80000010127808 */ /* 0x042fe20001800000 */
[----:B------:R-:W-:Y:S01]  /*03f0*/  FADD R5, R5, -R9 ;  /* 0x8000000905057221 */ /* 0x000fe20000000000 */
[----:B--2---:R-:W-:Y:S01]  /*0400*/  FSEL R17, R16, 1, P6 ;  /* 0x3f80000010117808 */ /* 0x004fe20003000000 */
[----:B------:R-:W-:Y:S01]  /*0410*/  @P6 FMUL R12, R12, 0.25 ;  /* 0x3e8000000c0c6820 */ /* 0x000fe20000400000 */
[----:B------:R-:W-:Y:S02]  /*0420*/  FSETP.GEU.AND P3, PT, R13, 1.175494350822287508e-38, PT ;  /* 0x008000000d00780b */ /* 0x000fe40003f6e000 */
[----:B----4-:R-:W-:Y:S01]  /*0430*/  FSETP.GT.AND P4, PT, R10, 8.50705917302346158658e+37, PT ;  /* 0x7e8000000a00780b */ /* 0x010fe20003f84000 */
[----:B------:R1:W2:Y:S01]  /*0440*/  MUFU.RCP R9, R28 ;  /* 0x0000001c00097308 */ /* 0x0002a20000001000 */
[----:B------:R-:W-:Y:S01]  /*0450*/  @!P0 FMUL R20, R20, 16777216 ;  /* 0x4b80000014148820 */ /* 0x000fe20000400000 */
[----:B------:R-:W-:Y:S01]  /*0460*/  @!P1 FMUL R12, R12, 16777216 ;  /* 0x4b8000000c0c9820 */ /* 0x000fe20000400000 */
[----:B------:R-:W-:Y:S01]  /*0470*/  @!P5 FMUL R18, R18, 16777216 ;  /* 0x4b8000001212d820 */ /* 0x000fe20000400000 */
[----:B------:R-:W-:Y:S01]  /*0480*/  @!P1 FMUL R17, R17, 16777216 ;  /* 0x4b80000011119820 */ /* 0x000fe20000400000 */
[----:B------:R-:W-:-:S02]  /*0490*/  FSETP.GEU.AND P5, PT, R10, 1.175494350822287508e-38, PT ;  /* 0x008000000a00780b */ /* 0x000fc40003fae000 */
[----:B-----5:R-:W-:Y:S01]  /*04a0*/  FSETP.GT.AND P1, PT, R4, 8.50705917302346158658e+37, PT ;  /* 0x7e8000000400780b */ /* 0x020fe20003f24000 */
[----:B------:R-:W-:Y:S01]  /*04b0*/  @P2 FMUL R13, R13, 0.25 ;  /* 0x3e8000000d0d2820 */ /* 0x000fe20000400000 */
[----:B---3--:R-:W-:Y:S01]  /*04c0*/  FSETP.GT.AND P6, PT, R14, 8.50705917302346158658e+37, PT ;  /* 0x7e8000000e00780b */ /* 0x008fe20003fc4000 */
[----:B01----:R-:W-:Y:S01]  /*04d0*/  FMUL R28, R11, R20 ;  /* 0x000000140b1c7220 */ /* 0x003fe20000400000 */
[----:B------:R-:W-:Y:S02]  /*04e0*/  FSEL R11, R16, 1, P2 ;  /* 0x3f800000100b7808 */ /* 0x000fe40001000000 */
[----:B------:R-:W-:Y:S02]  /*04f0*/  FSETP.GEU.AND P2, PT, R4, 1.175494350822287508e-38, PT ;  /* 0x008000000400780b */ /* 0x000fe40003f4e000 */
[----:B------:R-:W-:Y:S01]  /*0500*/  FSETP.GEU.AND P0, PT, R14, 1.175494350822287508e-38, PT ;  /* 0x008000000e00780b */ /* 0x000fe20003f0e000 */
[----:B------:R-:W-:Y:S01]  /*0510*/  FADD R27, R23, -R27 ;  /* 0x8000001b171b7221 */ /* 0x000fe20000000000 */
[----:B------:R-:W-:Y:S01]  /*0520*/  FADD R26, R22, -R26 ;  /* 0x8000001a161a7221 */ /* 0x000fe20000000000 */
[----:B------:R-:W-:Y:S01]  /*0530*/  FADD R25, R21, -R25 ;  /* 0x8000001915197221 */ /* 0x000fe20000000000 */
[----:B------:R-:W-:Y:S01]  /*0540*/  @!P3 FMUL R13, R13, 16777216 ;  /* 0x4b8000000d0db820 */ /* 0x000fe20000400000 */
[----:B------:R-:W-:Y:S01]  /*0550*/  @P4 FMUL R10, R10, 0.25 ;  /* 0x3e8000000a0a4820 */ /* 0x000fe20000400000 */
[----:B------:R-:W0:Y:S01]  /*0560*/  LDC.64 R20, c[0x0][0x228] ;  /* 0x00008a00ff147b82 */ /* 0x000e220000000a00 */
[----:B--2---:R-:W-:Y:S01]  /*0570*/  FMUL R9, R9, R18 ;  /* 0x0000001209097220 */ /* 0x004fe20000400000 */
[----:B------:R-:W-:Y:S01]  /*0580*/  MUFU.RCP R12, R12 ;  /* 0x0000000c000c7308 */ /* 0x000fe20000001000 */
[----:B------:R-:W-:Y:S01]  /*0590*/  @!P5 FMUL R10, R10, 16777216 ;  /* 0x4b8000000a0ad820 */ /* 0x000fe20000400000 */
[----:B------:R-:W-:-:S04]  /*05a0*/  @P1 FMUL R4, R4, 0.25 ;  /* 0x3e80000004041820 */ /* 0x000fc80000400000 */
[----:B------:R-:W1:Y:S02]  /*05b0*/  LDC.64 R22, c[0x0][0x230] ;  /* 0x00008c00ff167b82 */ /* 0x000e640000000a00 */
[----:B------:R2:W3:Y:S01]  /*05c0*/  MUFU.RCP R18, R13 ;  /* 0x0000000d00127308 */ /* 0x0004e20000001000 */
[----:B------:R-:W-:Y:S01]  /*05d0*/  @P6 FMUL R14, R14, 0.25 ;  /* 0x3e8000000e0e6820 */ /* 0x000fe20000400000 */
[----:B------:R-:W-:-:S03]  /*05e0*/  @!P2 FMUL R4, R4, 16777216 ;  /* 0x4b8000000404a820 */ /* 0x000fc60000400000 */
[----:B------:R-:W-:-:S03]  /*05f0*/  @!P0 FMUL R14, R14, 16777216 ;  /* 0x4b8000000e0e8820 */ /* 0x000fc60000400000 */
[----:B------:R-:W4:Y:S01]  /*0600*/  MUFU.RCP R29, R10 ;  /* 0x0000000a001d7308 */ /* 0x000f220000001000 */
[----:B--2---:R-:W-:Y:S01]  /*0610*/  FMUL R13, R8, R9 ;  /* 0x00000009080d7220 */ /* 0x004fe20000400000 */
[----:B------:R-:W-:Y:S01]  /*0620*/  @!P3 FMUL R11, R11, 16777216 ;  /* 0x4b8000000b0bb820 */ /* 0x000fe20000400000 */
[----:B------:R-:W-:Y:S01]  /*0630*/  FSEL R8, R16, 1, P4 ;  /* 0x3f80000010087808 */ /* 0x000fe20002000000 */
[----:B------:R-:W-:-:S04]  /*0640*/  FMUL R28, R5, R28 ;  /* 0x0000001c051c7220 */ /* 0x000fc80000400000 */
[----:B------:R-:W2:Y:S01]  /*0650*/  MUFU.RCP R30, R14 ;  /* 0x0000000e001e7308 */ /* 0x000ea20000001000 */
[----:B---3--:R-:W-:Y:S01]  /*0660*/  FMUL R18, R18, R11 ;  /* 0x0000000b12127220 */ /* 0x008fe20000400000 */
[----:B------:R-:W-:Y:S01]  /*0670*/  FMUL R17, R12, R17 ;  /* 0x000000110c117220 */ /* 0x000fe20000400000 */
[----:B------:R-:W-:-:S05]  /*0680*/  @!P5 FMUL R8, R8, 16777216 ;  /* 0x4b8000000808d820 */ /* 0x000fca0000400000 */
[----:B------:R-:W3:Y:S01]  /*0690*/  MUFU.RCP R4, R4 ;  /* 0x0000000400047308 */ /* 0x000ee20000001000 */
[C---:B------:R-:W-:Y:S02]  /*06a0*/  FSEL R11, R16.reuse, 1, P6 ;  /* 0x3f800000100b7808 */ /* 0x040fe40003000000 */
[----:B------:R-:W-:Y:S01]  /*06b0*/  FSEL R5, R16, 1, P1 ;  /* 0x3f80000010057808 */ /* 0x000fe20000800000 */
[----:B------:R-:W-:Y:S01]  /*06c0*/  FMUL R17, R6, R17 ;  /* 0x0000001106117220 */ /* 0x000fe20000400000 */
[----:B------:R-:W-:Y:S01]  /*06d0*/  FMUL R18, R7, R18 ;  /* 0x0000001207127220 */ /* 0x000fe20000400000 */
[----:B----4-:R-:W-:Y:S01]  /*06e0*/  FMUL R29, R29, R8 ;  /* 0x000000081d1d7220 */ /* 0x010fe20000400000 */
[----:B0-----:R-:W-:-:S04]  /*06f0*/  IMAD.WIDE R8, R3, 0x4, R20 ;  /* 0x0000000403087825 */ /* 0x001fc800078e0214 */
[----:B------:R-:W-:Y:S01]  /*0700*/  @!P0 FMUL R11, R11, 16777216 ;  /* 0x4b8000000b0b8820 */ /* 0x000fe20000400000 */
[----:B------:R-:W-:Y:S01]  /*0710*/  @!P2 FMUL R5, R5, 16777216 ;  /* 0x4b8000000505a820 */ /* 0x000fe20000400000 */
[----:B-1----:R-:W-:-:S04]  /*0720*/  IMAD.WIDE R6, R3, 0x4, R22 ;  /* 0x0000000403067825 */ /* 0x002fc800078e0216 */
[----:B--2---:R-:W-:Y:S02]  /*0730*/  FMUL R30, R30, R11 ;  /* 0x0000000b1e1e7220 */ /* 0x004fe40000400000 */
[----:B------:R-:W2:Y:S01]  /*0740*/  LDG.E.EL.128 R8, desc[UR4][R8.64] ;  /* 0x0000000408087981 */ /* 0x000ea2000c2e1d00 */
[----:B---3--:R-:W-:-:S03]  /*0750*/  FMUL R3, R4, R5 ;  /* 0x0000000504037220 */ /* 0x008fc60000400000 */
[----:B------:R-:W2:Y:S01]  /*0760*/  LDG.E.EL.128 R4, desc[UR4][R6.64] ;  /* 0x0000000406047981 */ /* 0x000ea2000c2e1d00 */
[----:B------:R-:W-:-:S04]  /*0770*/  IMAD.WIDE R14, R2, 0x4, R20 ;  /* 0x00000004020e7825 */ /* 0x000fc800078e0214 */
[----:B------:R-:W-:-:S06]  /*0780*/  IMAD.WIDE R22, R2, 0x4, R22 ;  /* 0x0000000402167825 */ /* 0x000fcc00078e0216 */
[----:B------:R-:W3:Y:S01]  /*0790*/  LDG.E.EL.128 R20, desc[UR4][R22.64] ;  /* 0x0000000416147981 */ /* 0x000ee2000c2e1d00 */
[----:B------:R-:W-:Y:S01]  /*07a0*/  FADD R19, R19, 9.9999997473787516356e-06 ;  /* 0x3727c5ac13137421 */ /* 0x000fe20000000000 */
[----:B--2---:R-:W-:Y:S02]  /*07b0*/  FFMA R4, R8, R13, R4 ;  /* 0x0000000d08047223 */ /* 0x004fe40000000004 */
[----:B------:R-:W3:Y:S01]  /*07c0*/  LDG.E.EL.128 R12, desc[UR4][R14.64] ;  /* 0x000000040e0c7981 */ /* 0x000ee2000c2e1d00 */
[----:B------:R-:W-:Y:S02]  /*07d0*/  FFMA R5, R9, R28, R5 ;  /* 0x0000001c09057223 */ /* 0x000fe40000000005 */
[----:B------:R-:W0:Y:S02]  /*07e0*/  MUFU.SQRT R28, R19 ;  /* 0x00000013001c7308 */ /* 0x000e240000002000 */
[C---:B0-----:R-:W-:Y:S02]  /*07f0*/  FSETP.GT.AND P0, PT, R28.reuse, 8.50705917302346158658e+37, PT ;  /* 0x7e8000001c00780b */ /* 0x041fe40003f04000 */
[----:B------:R-:W-:-:S11]  /*0800*/  FSETP.GEU.AND P1, PT, R28, 1.175494350822287508e-38, PT ;  /* 0x008000001c00780b */ /* 0x000fd60003f2e000 */
[----:B------:R-:W-:-:S04]  /*0810*/  @P0 FMUL R28, R28, 0.25 ;  /* 0x3e8000001c1c0820 */ /* 0x000fc80000400000 */
[----:B------:R-:W-:-:S04]  /*0820*/  @!P1 FMUL R28, R28, 16777216 ;  /* 0x4b8000001c1c9820 */ /* 0x000fc80000400000 */
[----:B------:R-:W0:Y:S01]  /*0830*/  MUFU.RCP R2, R28 ;  /* 0x0000001c00027308 */ /* 0x000e220000001000 */
[----:B------:R-:W-:-:S05]  /*0840*/  FSEL R9, R16, 1, P0 ;  /* 0x3f80000010097808 */ /* 0x000fca0000000000 */
[----:B------:R-:W-:-:S04]  /*0850*/  @!P1 FMUL R9, R9, 16777216 ;  /* 0x4b80000009099820 */ /* 0x000fc80000400000 */
[----:B0-----:R-:W-:Y:S02]  /*0860*/  FMUL R2, R2, R9 ;  /* 0x0000000902027220 */ /* 0x001fe40000400000 */
[----:B------:R-:W0:Y:S01]  /*0870*/  LDC.64 R8, c[0x0][0x238] ;  /* 0x00008e00ff087b82 */ /* 0x000e220000000a00 */
[----:B------:R-:W-:Y:S01]  /*0880*/  FMUL R29, R24, R29 ;  /* 0x0000001d181d7220 */ /* 0x000fe20000400000 */
[----:B------:R-:W-:Y:S01]  /*0890*/  FMUL R30, R25, R30 ;  /* 0x0000001e191e7220 */ /* 0x000fe20000400000 */
[----:B------:R-:W-:Y:S01]  /*08a0*/  FMUL R3, R26, R3 ;  /* 0x000000031a037220 */ /* 0x000fe20000400000 */
[----:B------:R-:W-:Y:S01]  /*08b0*/  FMUL R2, R27, R2 ;  /* 0x000000021b027220 */ /* 0x000fe20000400000 */
[----:B------:R-:W-:Y:S01]  /*08c0*/  FFMA R6, R10, R17, R6 ;  /* 0x000000110a067223 */ /* 0x000fe20000000006 */
[----:B------:R-:W-:Y:S01]  /*08d0*/  FFMA R7, R11, R18, R7 ;  /* 0x000000120b077223 */ /* 0x000fe20000000007 */
[----:B0-----:R-:W-:-:S05]  /*08e0*/  IMAD.WIDE R8, R0, 0x4, R8 ;  /* 0x0000000400087825 */ /* 0x001fca00078e0208 */
[----:B------:R-:W-:Y:S01]  /*08f0*/  STG.E.128 desc[UR4][R8.64], R4 ;  /* 0x0000000408007986 */ /* 0x000fe2000c101d04 */
[----:B---3--:R-:W-:Y:S01]  /*0900*/  FFMA R12, R12, R29, R20 ;  /* 0x0000001d0c0c7223 */ /* 0x008fe20000000014 */
[----:B------:R-:W-:Y:S01]  /*0910*/  FFMA R13, R13, R30, R21 ;  /* 0x0000001e0d0d7223 */ /* 0x000fe20000000015 */
[----:B------:R-:W-:Y:S01]  /*0920*/  FFMA R14, R14, R3, R22 ;  /* 0x000000030e0e7223 */ /* 0x000fe20000000016 */
[----:B------:R-:W-:-:S05]  /*0930*/  FFMA R15, R15, R2, R23 ;  /* 0x000000020f0f7223 */ /* 0x000fca0000000017 */
[----:B------:R-:W-:Y:S01]  /*0940*/  STG.E.128 desc[UR4][R8.64+0x800], R12 ;  /* 0x0008000c08007986 */ /* 0x000fe2000c101d04 */
[----:B------:R-:W-:Y:S05]  /*0950*/  EXIT ;  /* 0x000000000000794d */ /* 0x000fea0003800000 */
.L_x_0:
[----:B------:R-:W-:-:S00]  /*0960*/  BRA `(.L_x_0) ;  /* 0xfffffffc00fc7947 */ /* 0x000fc0000383ffff */
[----:B------:R-:W-:-:S00]  /*0970*/  NOP ;  /* 0x0000000000007918 */ /* 0x000fc00000000000 */
        /* <DEDUP_REMOVED lines=8> */
.L_x_1:


//--------------------- .nv.global.init           --------------------------
	.section	.nv.global.init,"aw",@progbits
.nv.global.init:
	.type		_$_str,@object
	.size		_$_str,(_$_str_$_2 - _$_str)
_$_str:
        /*0000*/ 	.byte	0x5f, 0x5f, 0x43, 0x55, 0x44, 0x41, 0x5f, 0x46, 0x54, 0x5a, 0x00
	.type		_$_str_$_2,@object
	.size		_$_str_$_2,(.L_1 - _$_str_$_2)
_$_str_$_2:
        /*000b*/ 	.byte	0x5f, 0x5f, 0x43, 0x55, 0x44, 0x41, 0x5f, 0x50, 0x52, 0x45, 0x43, 0x5f, 0x53, 0x51, 0x52, 0x54
        /*001b*/ 	.byte	0x00
.L_1:


//--------------------- .nv.constant0.triton_poi_fused__native_batch_norm_legit_no_training_25 --------------------------
	.section	.nv.constant0.triton_poi_fused__native_batch_norm_legit_no_training_25,"a",@progbits
	.sectionflags	@""
	.align	4
.nv.constant0.triton_poi_fused__native_batch_norm_legit_no_training_25:
	.zero		580
